	.headerflags	@"EF_CUDA_TEXMODE_UNIFIED EF_CUDA_64BIT_ADDRESS EF_CUDA_ACCELERATORS EF_CUDA_SM90 EF_CUDA_VIRTUAL_SM(EF_CUDA_SM90)"
	.elftype	@"ET_EXEC"


//--------------------- .nv.info                  --------------------------
	.section	.nv.info,"",@"SHT_CUDA_INFO"
	.align	4


	//----- nvinfo : EIATTR_REGCOUNT
	.align		4
        /*0000*/ 	.byte	0x04, 0x2f
        /*0002*/ 	.short	(.L_3 - .L_2)
	.align		4
.L_2:
        /*0004*/ 	.word	index@(triton_poi_fused__native_batch_norm_legit_no_training_relu_threshold_backward_18)
        /*0008*/ 	.word	0x00000028


	//----- nvinfo : EIATTR_MIN_STACK_SIZE
	.align		4
.L_3:
        /*000c*/ 	.byte	0x04, 0x12
        /*000e*/ 	.short	(.L_5 - .L_4)
	.align		4
.L_4:
        /*0010*/ 	.word	index@(triton_poi_fused__native_batch_norm_legit_no_training_relu_threshold_backward_18)
        /*0014*/ 	.word	0x00000000


	//----- nvinfo : EIATTR_FRAME_SIZE
	.align		4
.L_5:
        /*0018*/ 	.byte	0x04, 0x11
        /*001a*/ 	.short	(.L_7 - .L_6)
	.align		4
.L_6:
        /*001c*/ 	.word	index@(triton_poi_fused__native_batch_norm_legit_no_training_relu_threshold_backward_18)
        /*0020*/ 	.word	0x00000000


	//----- nvinfo : EIATTR_MIN_STACK_SIZE
	.align		4
.L_7:
        /*0024*/ 	.byte	0x04, 0x12
        /*0026*/ 	.short	(.L_9 - .L_8)
	.align		4
.L_8:
        /*0028*/ 	.word	index@(triton_poi_fused__native_batch_norm_legit_no_training_relu_threshold_backward_18)
        /*002c*/ 	.word	0x00000000
.L_9:


//--------------------- .nv.info.triton_poi_fused__native_batch_norm_legit_no_training_relu_threshold_backward_18 --------------------------
	.section	.nv.info.triton_poi_fused__native_batch_norm_legit_no_training_relu_threshold_backward_18,"",@"SHT_CUDA_INFO"
	.sectionflags	@""
	.align	4


	//----- nvinfo : EIATTR_CUDA_API_VERSION
	.align		4
        /*0000*/ 	.byte	0x04, 0x37
        /*0002*/ 	.short	(.L_11 - .L_10)
.L_10:
        /*0004*/ 	.word	0x0000007c


	//----- nvinfo : EIATTR_KPARAM_INFO
	.align		4
.L_11:
        /*0008*/ 	.byte	0x04, 0x17
        /*000a*/ 	.short	(.L_13 - .L_12)
.L_12:
        /*000c*/ 	.word	0x00000000
        /*0010*/ 	.short	0x0008
        /*0012*/ 	.short	0x003c
        /*0014*/ 	.byte	0x00, 0xf0, 0x11, 0x00


	//----- nvinfo : EIATTR_KPARAM_INFO
	.align		4
.L_13:
        /*0018*/ 	.byte	0x04, 0x17
        /*001a*/ 	.short	(.L_15 - .L_14)
.L_14:
        /*001c*/ 	.word	0x00000000
        /*0020*/ 	.short	0x0007
        /*0022*/ 	.short	0x0038
        /*0024*/ 	.byte	0x00, 0xf0, 0x11, 0x00


	//----- nvinfo : EIATTR_KPARAM_INFO
	.align		4
.L_15:
        /*0028*/ 	.byte	0x04, 0x17
        /*002a*/ 	.short	(.L_17 - .L_16)
.L_16:
        /*002c*/ 	.word	0x00000000
        /*0030*/ 	.short	0x0006
        /*0032*/ 	.short	0x0030
        /*0034*/ 	.byte	0x00, 0xf4, 0x21, 0x00


	//----- nvinfo : EIATTR_KPARAM_INFO
	.align		4
.L_17:
        /*0038*/ 	.byte	0x04, 0x17
        /*003a*/ 	.short	(.L_19 - .L_18)
.L_18:
        /*003c*/ 	.word	0x00000000
        /*0040*/ 	.short	0x0005
        /*0042*/ 	.short	0x0028
        /*0044*/ 	.byte	0x00, 0xf4, 0x21, 0x00


	//----- nvinfo : EIATTR_KPARAM_INFO
	.align		4
.L_19:
        /*0048*/ 	.byte	0x04, 0x17
        /*004a*/ 	.short	(.L_21 - .L_20)
.L_20:
        /*004c*/ 	.word	0x00000000
        /*0050*/ 	.short	0x0004
        /*0052*/ 	.short	0x0020
        /*0054*/ 	.byte	0x00, 0xf4, 0x21, 0x00


	//----- nvinfo : EIATTR_KPARAM_INFO
	.align		4
.L_21:
        /*0058*/ 	.byte	0x04, 0x17
        /*005a*/ 	.short	(.L_23 - .L_22)
.L_22:
        /*005c*/ 	.word	0x00000000
        /*0060*/ 	.short	0x0003
        /*0062*/ 	.short	0x0018
        /*0064*/ 	.byte	0x00, 0xf4, 0x21, 0x00


	//----- nvinfo : EIATTR_KPARAM_INFO
	.align		4
.L_23:
        /*0068*/ 	.byte	0x04, 0x17
        /*006a*/ 	.short	(.L_25 - .L_24)
.L_24:
        /*006c*/ 	.word	0x00000000
        /*0070*/ 	.short	0x0002
        /*0072*/ 	.short	0x0010
        /*0074*/ 	.byte	0x00, 0xf4, 0x21, 0x00


	//----- nvinfo : EIATTR_KPARAM_INFO
	.align		4
.L_25:
        /*0078*/ 	.byte	0x04, 0x17
        /*007a*/ 	.short	(.L_27 - .L_26)
.L_26:
        /*007c*/ 	.word	0x00000000
        /*0080*/ 	.short	0x0001
        /*0082*/ 	.short	0x0008
        /*0084*/ 	.byte	0x00, 0xf4, 0x21, 0x00


	//----- nvinfo : EIATTR_KPARAM_INFO
	.align		4
.L_27:
        /*0088*/ 	.byte	0x04, 0x17
        /*008a*/ 	.short	(.L_29 - .L_28)
.L_28:
        /*008c*/ 	.word	0x00000000
        /*0090*/ 	.short	0x0000
        /*0092*/ 	.short	0x0000
        /*0094*/ 	.byte	0x00, 0xf4, 0x21, 0x00


	//----- nvinfo : EIATTR_SPARSE_MMA_MASK
	.align		4
.L_29:
        /*0098*/ 	.byte	0x03, 0x50
        /*009a*/ 	.short	0x0000


	//----- nvinfo : EIATTR_MAXREG_COUNT
	.align		4
        /*009c*/ 	.byte	0x03, 0x1b
        /*009e*/ 	.short	0x00ff


	//----- nvinfo : EIATTR_EXIT_INSTR_OFFSETS
	.align		4
        /*00a0*/ 	.byte	0x04, 0x1c
        /*00a2*/ 	.short	(.L_31 - .L_30)


	//   ....[0]....
.L_30:
        /*00a4*/ 	.word	0x000010e0


	//   ....[1]....
        /*00a8*/ 	.word	0x00001100


	//----- nvinfo : EIATTR_REQNTID
	.align		4
.L_31:
        /*00ac*/ 	.byte	0x04, 0x10
        /*00ae*/ 	.short	(.L_33 - .L_32)
.L_32:
        /*00b0*/ 	.word	0x00000080
        /*00b4*/ 	.word	0x00000001
        /*00b8*/ 	.word	0x00000001


	//----- nvinfo : EIATTR_CBANK_PARAM_SIZE
	.align		4
.L_33:
        /*00bc*/ 	.byte	0x03, 0x19
        /*00be*/ 	.short	0x0040


	//----- nvinfo : EIATTR_PARAM_CBANK
	.align		4
        /*00c0*/ 	.byte	0x04, 0x0a
        /*00c2*/ 	.short	(.L_35 - .L_34)
	.align		4
.L_34:
        /*00c4*/ 	.word	index@(.nv.constant0.triton_poi_fused__native_batch_norm_legit_no_training_relu_threshold_backward_18)
        /*00c8*/ 	.short	0x0210
        /*00ca*/ 	.short	0x0040


	//----- nvinfo : EIATTR_SW_WAR
	.align		4
.L_35:
        /*00cc*/ 	.byte	0x04, 0x36
        /*00ce*/ 	.short	(.L_37 - .L_36)
.L_36:
        /*00d0*/ 	.word	0x00000008
.L_37:


//--------------------- .nv.callgraph             --------------------------
	.section	.nv.callgraph,"",@"SHT_CUDA_CALLGRAPH"
	.align	4
	.sectionentsize	8
	.align		4
        /*0000*/ 	.word	0x00000000
	.align		4
        /*0004*/ 	.word	0xffffffff
	.align		4
        /*0008*/ 	.word	0x00000000
	.align		4
        /*000c*/ 	.word	0xfffffffe
	.align		4
        /*0010*/ 	.word	0x00000000
	.align		4
        /*0014*/ 	.word	0xfffffffd
	.align		4
        /*0018*/ 	.word	0x00000000
	.align		4
        /*001c*/ 	.word	0xfffffffc


//--------------------- .nv.constant4             --------------------------
	.section	.nv.constant4,"a",@progbits
	.align	8
	.align		8
.nv.constant4:
        /*0000*/ 	.dword	_$_str
	.align		8
        /*0008*/ 	.dword	_$_str_$_2


//--------------------- .text.triton_poi_fused__native_batch_norm_legit_no_training_relu_threshold_backward_18 --------------------------
	.section	.text.triton_poi_fused__native_batch_norm_legit_no_training_relu_threshold_backward_18,"ax",@progbits
	.sectionflags	@"SHF_BARRIERS=1"
	.align	128
        .global         triton_poi_fused__native_batch_norm_legit_no_training_relu_threshold_backward_18
        .type           triton_poi_fused__native_batch_norm_legit_no_training_relu_threshold_backward_18,@function
        .size           triton_poi_fused__native_batch_norm_legit_no_training_relu_threshold_backward_18,(.L_x_1 - triton_poi_fused__native_batch_norm_legit_no_training_relu_threshold_backward_18)
        .other          triton_poi_fused__native_batch_norm_legit_no_training_relu_threshold_backward_18,@"STO_CUDA_ENTRY STV_DEFAULT"
triton_poi_fused__native_batch_norm_legit_no_training_relu_threshold_backward_18:
.text.triton_poi_fused__native_batch_norm_legit_no_training_relu_threshold_backward_18:
[----:B------:R-:W0:Y:S01]  /*0000*/  LDC R1, c[0x0][0x28] ;  /* 0x00000a00ff017b82 */ /* 0x000e220000000800 */
[----:B------:R-:W1:Y:S07]  /*0010*/  S2R R12, SR_CTAID.Y ;  /* 0x00000000000c7919 */ /* 0x000e6e0000002600 */
[----:B------:R-:W2:Y:S01]  /*0020*/  LDC.64 R20, c[0x0][0x218] ;  /* 0x00008600ff147b82 */ /* 0x000ea20000000a00 */
[----:B------:R-:W-:Y:S01]  /*0030*/  ULDC.64 UR6, c[0x0][0x208] ;  /* 0x0000820000067ab9 */ /* 0x000fe20000000a00 */
[----:B------:R-:W3:Y:S01]  /*0040*/  S2R R0, SR_TID.X ;  /* 0x0000000000007919 */ /* 0x000ee20000002100 */
[----:B------:R-:W4:Y:S05]  /*0050*/  S2R R24, SR_CTAID.X ;  /* 0x0000000000187919 */ /* 0x000f2a0000002500 */
[----:B------:R-:W5:Y:S08]  /*0060*/  LDC.64 R28, c[0x0][0x210] ;  /* 0x00008400ff1c7b82 */ /* 0x000f700000000a00 */
[----:B------:R-:W2:Y:S01]  /*0070*/  LDC.64 R34, c[0x0][0x220] ;  /* 0x00008800ff227b82 */ /* 0x000ea20000000a00 */
[----:B-1----:R-:W-:-:S02]  /*0080*/  IMAD.SHL.U32 R25, R12, 0x20, RZ ;  /* 0x000000200c197824 */ /* 0x002fc400078e00ff */
[----:B---3--:R-:W-:Y:S01]  /*0090*/  IMAD.SHL.U32 R16, R0, 0x8, RZ ;  /* 0x0000000800107824 */ /* 0x008fe200078e00ff */
[----:B------:R-:W-:Y:S02]  /*00a0*/  SHF.R.U32.HI R2, RZ, 0x2, R0 ;  /* 0x00000002ff027819 */ /* 0x000fe40000011600 */
[----:B------:R-:W-:Y:S01]  /*00b0*/  SHF.R.S32.HI R17, RZ, 0x1a, R12 ;  /* 0x0000001aff117819 */ /* 0x000fe2000001140c */
[----:B----4-:R-:W-:Y:S01]  /*00c0*/  IMAD.SHL.U32 R24, R24, 0x20, RZ ;  /* 0x0000002018187824 */ /* 0x010fe200078e00ff */
[----:B------:R-:W-:-:S04]  /*00d0*/  LOP3.LUT R16, R25, 0x18, R16, 0xf8, !PT ;  /* 0x0000001819107812 */ /* 0x000fc800078ef810 */
[----:B------:R-:W-:-:S04]  /*00e0*/  SHF.R.S32.HI R3, RZ, 0x1f, R16 ;  /* 0x0000001fff037819 */ /* 0x000fc80000011410 */
[----:B------:R-:W-:Y:S02]  /*00f0*/  LEA.HI R4, R3, R16, RZ, 0xa ;  /* 0x0000001003047211 */ /* 0x000fe400078f50ff */
[----:B------:R-:W-:Y:S02]  /*0100*/  SGXT.U32 R3, R2, 0x5 ;  /* 0x000000050203781a */ /* 0x000fe40000000000 */
[C---:B------:R-:W-:Y:S01]  /*0110*/  LOP3.LUT R5, R4.reuse, 0xfffffc00, RZ, 0xc0, !PT ;  /* 0xfffffc0004057812 */ /* 0x040fe200078ec0ff */
[----:B------:R-:W-:Y:S01]  /*0120*/  IMAD.SHL.U32 R6, R4, 0x100, RZ ;  /* 0x0000010004067824 */ /* 0x000fe200078e00ff */
[----:B------:R-:W-:Y:S02]  /*0130*/  SGXT R17, R17, 0x1 ;  /* 0x000000011111781a */ /* 0x000fe40000000200 */
[----:B------:R-:W-:Y:S01]  /*0140*/  LOP3.LUT R2, R24, R3, RZ, 0xfc, !PT ;  /* 0x0000000318027212 */ /* 0x000fe200078efcff */
[C---:B------:R-:W-:Y:S01]  /*0150*/  IMAD.IADD R32, R16.reuse, 0x1, -R5 ;  /* 0x0000000110207824 */ /* 0x040fe200078e0a05 */
[----:B------:R-:W-:-:S02]  /*0160*/  LOP3.LUT R16, R16, 0x4, RZ, 0xfc, !PT ;  /* 0x0000000410107812 */ /* 0x000fc400078efcff */
[----:B------:R-:W-:Y:S02]  /*0170*/  CS2R R4, SRZ ;  /* 0x0000000000047805 */ /* 0x000fe4000001ff00 */
[----:B------:R-:W-:Y:S02]  /*0180*/  LOP3.LUT R13, R6, 0xfffc0000, RZ, 0xc0, !PT ;  /* 0xfffc0000060d7812 */ /* 0x000fe400078ec0ff */
[----:B------:R-:W-:Y:S02]  /*0190*/  CS2R R6, SRZ ;  /* 0x0000000000067805 */ /* 0x000fe4000001ff00 */
[----:B------:R-:W-:Y:S01]  /*01a0*/  LEA.HI R17, R17, R16, RZ, 0xa ;  /* 0x0000001011117211 */ /* 0x000fe200078f50ff */
[----:B--2---:R-:W-:Y:S01]  /*01b0*/  IMAD.WIDE R8, R32, 0x4, R20 ;  /* 0x0000000420087825 */ /* 0x004fe200078e0214 */
[----:B------:R-:W-:-:S03]  /*01c0*/  ISETP.GE.AND P0, PT, R2, 0x100, PT ;  /* 0x000001000200780c */ /* 0x000fc60003f06270 */
[----:B------:R-:W-:Y:S01]  /*01d0*/  IMAD R13, R2, 0x400, R13 ;  /* 0x00000400020d7824 */ /* 0x000fe200078e020d */
[----:B------:R-:W-:Y:S01]  /*01e0*/  LOP3.LUT R17, R17, 0xfffffc00, RZ, 0xc0, !PT ;  /* 0xfffffc0011117812 */ /* 0x000fe200078ec0ff */
[----:B------:R-:W2:Y:S02]  /*01f0*/  LDG.E.EL.128 R8, desc[UR6][R8.64] ;  /* 0x0000000608087981 */ /* 0x000ea4000c2e1d00 */
[----:B------:R-:W-:Y:S02]  /*0200*/  IMAD.IADD R2, R32, 0x1, R13 ;  /* 0x0000000120027824 */ /* 0x000fe400078e020d */
[----:B------:R-:W-:Y:S02]  /*0210*/  IMAD.IADD R26, R16, 0x1, -R17 ;  /* 0x00000001101a7824 */ /* 0x000fe400078e0a11 */
[----:B-----5:R-:W-:-:S04]  /*0220*/  IMAD.WIDE R14, R2, 0x4, R28 ;  /* 0x00000004020e7825 */ /* 0x020fc800078e021c */
[----:B0-----:R-:W-:Y:S01]  /*0230*/  IMAD.WIDE R16, R32, 0x4, R34 ;  /* 0x0000000420107825 */ /* 0x001fe200078e0222 */
[----:B------:R0:W2:Y:S05]  /*0240*/  @!P0 LDG.E.EL.128 R4, desc[UR6][R14.64] ;  /* 0x000000060e048981 */ /* 0x0000aa000c2e1d00 */
[----:B------:R-:W3:Y:S01]  /*0250*/  LDG.E.EL.128 R16, desc[UR6][R16.64] ;  /* 0x0000000610107981 */ /* 0x000ee2000c2e1d00 */
[C---:B------:R-:W-:Y:S02]  /*0260*/  IMAD.IADD R13, R26.reuse, 0x1, R13 ;  /* 0x000000011a0d7824 */ /* 0x040fe400078e020d */
[----:B------:R-:W-:Y:S01]  /*0270*/  IMAD.WIDE R20, R26, 0x4, R20 ;  /* 0x000000041a147825 */ /* 0x000fe200078e0214 */
[----:B0-----:R-:W-:-:S03]  /*0280*/  CS2R R14, SRZ ;  /* 0x00000000000e7805 */ /* 0x001fc6000001ff00 */
[----:B------:R-:W-:Y:S01]  /*0290*/  IMAD.WIDE R28, R13, 0x4, R28 ;  /* 0x000000040d1c7825 */ /* 0x000fe200078e021c */
[----:B------:R-:W-:Y:S01]  /*02a0*/  CS2R R12, SRZ ;  /* 0x00000000000c7805 */ /* 0x000fe2000001ff00 */
[----:B------:R-:W4:Y:S05]  /*02b0*/  LDG.E.EL.128 R20, desc[UR6][R20.64] ;  /* 0x0000000614147981 */ /* 0x000f2a000c2e1d00 */
[----:B------:R-:W4:Y:S01]  /*02c0*/  @!P0 LDG.E.EL.128 R12, desc[UR6][R28.64] ;  /* 0x000000061c0c8981 */ /* 0x000f22000c2e1d00 */
[----:B------:R-:W-:Y:S02]  /*02d0*/  IMAD.MOV.U32 R27, RZ, RZ, 0x3e800000 ;  /* 0x3e800000ff1b7424 */ /* 0x000fe400078e00ff */
[----:B--2---:R-:W-:Y:S01]  /*02e0*/  FADD R5, -R9, R5 ;  /* 0x0000000509057221 */ /* 0x004fe20000000100 */
[----:B---3--:R-:W-:-:S06]  /*02f0*/  FADD R9, R16, 9.9999997473787516356e-06 ;  /* 0x3727c5ac10097421 */ /* 0x008fcc0000000000 */
[----:B------:R-:W0:Y:S01]  /*0300*/  MUFU.SQRT R9, R9 ;  /* 0x0000000900097308 */ /* 0x000e220000002000 */
[----:B------:R-:W-:Y:S01]  /*0310*/  FADD R18, R18, 9.9999997473787516356e-06 ;  /* 0x3727c5ac12127421 */ /* 0x000fe20000000000 */
[----:B------:R-:W-:Y:S01]  /*0320*/  FADD R19, R19, 9.9999997473787516356e-06 ;  /* 0x3727c5ac13137421 */ /* 0x000fe20000000000 */
[----:B------:R-:W-:Y:S01]  /*0330*/  FADD R7, -R11, R7 ;  /* 0x000000070b077221 */ /* 0x000fe20000000100 */
[----:B------:R-:W-:-:S04]  /*0340*/  FADD R4, -R8, R4 ;  /* 0x0000000408047221 */ /* 0x000fc80000000100 */
[----:B------:R-:W1:Y:S01]  /*0350*/  MUFU.SQRT R11, R18 ;  /* 0x00000012000b7308 */ /* 0x000e620000002000 */
[----:B0-----:R-:W-:-:S07]  /*0360*/  FSETP.GT.AND P6, PT, R9, 8.50705917302346158658e+37, PT ;  /* 0x7e8000000900780b */ /* 0x001fce0003fc4000 */
[----:B------:R0:W2:Y:S01]  /*0370*/  MUFU.SQRT R8, R19 ;  /* 0x0000001300087308 */ /* 0x0000a20000002000 */
[----:B------:R-:W-:Y:S01]  /*0380*/  FSETP.GEU.AND P1, PT, R9, 1.175494350822287508e-38, PT ;  /* 0x008000000900780b */ /* 0x000fe20003f2e000 */
[----:B----4-:R-:W-:Y:S01]  /*0390*/  FADD R28, -R23, R15 ;  /* 0x0000000f171c7221 */ /* 0x010fe20000000100 */
[----:B------:R-:W-:Y:S01]  /*03a0*/  FSEL R15, R27, 1, P6 ;  /* 0x3f8000001b0f7808 */ /* 0x000fe20003000000 */
[----:B------:R-:W-:Y:S01]  /*03b0*/  FADD R6, -R10, R6 ;  /* 0x000000060a067221 */ /* 0x000fe20000000100 */
[----:B-1----:R-:W-:Y:S01]  /*03c0*/  FSETP.GT.AND P4, PT, R11, 8.50705917302346158658e+37, PT ;  /* 0x7e8000000b00780b */ /* 0x002fe20003f84000 */
[----:B------:R-:W-:Y:S01]  /*03d0*/  FADD R10, R17, 9.9999997473787516356e-06 ;  /* 0x3727c5ac110a7421 */ /* 0x000fe20000000000 */
[----:B------:R-:W-:Y:S01]  /*03e0*/  FSETP.GEU.AND P5, PT, R11, 1.175494350822287508e-38, PT ;  /* 0x008000000b00780b */ /* 0x000fe20003fae000 */
[----:B------:R-:W-:Y:S01]  /*03f0*/  FADD R30, -R21, R13 ;  /* 0x0000000d151e7221 */ /* 0x000fe20000000100 */
[----:B------:R-:W-:Y:S01]  /*0400*/  FADD R31, -R20, R12 ;  /* 0x0000000c141f7221 */ /* 0x000fe20000000100 */
[----:B------:R-:W-:Y:S01]  /*0410*/  @P6 FMUL R9, R9, 0.25 ;  /* 0x3e80000009096820 */ /* 0x000fe20000400000 */
[----:B0-----:R-:W0:Y:S01]  /*0420*/  LDC.64 R18, c[0x0][0x228] ;  /* 0x00008a00ff127b82 */ /* 0x001e220000000a00 */
[----:B--2---:R-:W-:-:S02]  /*0430*/  FSETP.GT.AND P6, PT, R8, 8.50705917302346158658e+37, PT ;  /* 0x7e8000000800780b */ /* 0x004fc40003fc4000 */
[----:B------:R-:W-:Y:S01]  /*0440*/  @!P1 FMUL R9, R9, 16777216 ;  /* 0x4b80000009099820 */ /* 0x000fe20000400000 */
[----:B------:R-:W-:Y:S01]  /*0450*/  @!P1 FMUL R15, R15, 16777216 ;  /* 0x4b8000000f0f9820 */ /* 0x000fe20000400000 */
[----:B------:R-:W-:Y:S01]  /*0460*/  FSETP.GEU.AND P1, PT, R8, 1.175494350822287508e-38, PT ;  /* 0x008000000800780b */ /* 0x000fe20003f2e000 */
[----:B------:R-:W1:Y:S01]  /*0470*/  MUFU.SQRT R10, R10 ;  /* 0x0000000a000a7308 */ /* 0x000e620000002000 */
[----:B------:R-:W-:-:S04]  /*0480*/  @P4 FMUL R11, R11, 0.25 ;  /* 0x3e8000000b0b4820 */ /* 0x000fc80000400000 */
[----:B------:R-:W-:-:S03]  /*0490*/  @!P5 FMUL R11, R11, 16777216 ;  /* 0x4b8000000b0bd820 */ /* 0x000fc60000400000 */
[----:B------:R-:W-:-:S04]  /*04a0*/  @P6 FMUL R8, R8, 0.25 ;  /* 0x3e80000008086820 */ /* 0x000fc80000400000 */
[----:B------:R-:W-:Y:S01]  /*04b0*/  @!P1 FMUL R8, R8, 16777216 ;  /* 0x4b80000008089820 */ /* 0x000fe20000400000 */
[----:B------:R-:W2:Y:S01]  /*04c0*/  MUFU.RCP R11, R11 ;  /* 0x0000000b000b7308 */ /* 0x000ea20000001000 */
[C---:B-1----:R-:W-:Y:S02]  /*04d0*/  FSETP.GT.AND P2, PT, R10.reuse, 8.50705917302346158658e+37, PT ;  /* 0x7e8000000a00780b */ /* 0x042fe40003f44000 */
[----:B------:R-:W-:-:S05]  /*04e0*/  FSETP.GEU.AND P3, PT, R10, 1.175494350822287508e-38, PT ;  /* 0x008000000a00780b */ /* 0x000fca0003f6e000 */
[----:B------:R-:W1:Y:S01]  /*04f0*/  MUFU.RCP R8, R8 ;  /* 0x0000000800087308 */ /* 0x000e620000001000 */
[C---:B------:R-:W-:Y:S02]  /*0500*/  FSEL R12, R27.reuse, 1, P4 ;  /* 0x3f8000001b0c7808 */ /* 0x040fe40002000000 */
[----:B------:R-:W-:-:S03]  /*0510*/  FSEL R13, R27, 1, P6 ;  /* 0x3f8000001b0d7808 */ /* 0x000fc60003000000 */
[----:B------:R-:W-:Y:S02]  /*0520*/  @!P5 FMUL R12, R12, 16777216 ;  /* 0x4b8000000c0cd820 */ /* 0x000fe40000400000 */
[----:B------:R-:W-:Y:S01]  /*0530*/  @!P1 FMUL R13, R13, 16777216 ;  /* 0x4b8000000d0d9820 */ /* 0x000fe20000400000 */
[----:B------:R-:W-:Y:S01]  /*0540*/  @P2 FMUL R10, R10, 0.25 ;  /* 0x3e8000000a0a2820 */ /* 0x000fe20000400000 */
[----:B--2---:R-:W-:Y:S02]  /*0550*/  FMUL R11, R11, R12 ;  /* 0x0000000c0b0b7220 */ /* 0x004fe40000400000 */
[----:B-1----:R-:W-:Y:S02]  /*0560*/  FMUL R8, R8, R13 ;  /* 0x0000000d08087220 */ /* 0x002fe40000400000 */
[----:B------:R-:W1:Y:S01]  /*0570*/  LDC.64 R12, c[0x0][0x230] ;  /* 0x00008c00ff0c7b82 */ /* 0x000e620000000a00 */
[----:B------:R-:W-:Y:S01]  /*0580*/  @!P3 FMUL R10, R10, 16777216 ;  /* 0x4b8000000a0ab820 */ /* 0x000fe20000400000 */
[----:B------:R2:W3:Y:S08]  /*0590*/  MUFU.RCP R16, R9 ;  /* 0x0000000900107308 */ /* 0x0004f00000001000 */
[----:B------:R-:W4:Y:S01]  /*05a0*/  MUFU.RCP R10, R10 ;  /* 0x0000000a000a7308 */ /* 0x000f220000001000 */
[----:B--2---:R-:W-:Y:S01]  /*05b0*/  FSEL R9, R27, 1, P2 ;  /* 0x3f8000001b097808 */ /* 0x004fe20001000000 */
[----:B------:R-:W-:-:S04]  /*05c0*/  FADD R29, -R22, R14 ;  /* 0x0000000e161d7221 */ /* 0x000fc80000000100 */
[----:B------:R-:W-:Y:S01]  /*05d0*/  @!P3 FMUL R9, R9, 16777216 ;  /* 0x4b8000000909b820 */ /* 0x000fe20000400000 */
[----:B------:R-:W-:Y:S01]  /*05e0*/  FMUL R14, R8, R7 ;  /* 0x00000007080e7220 */ /* 0x000fe20000400000 */
[----:B---3--:R-:W-:Y:S01]  /*05f0*/  FMUL R33, R16, R15 ;  /* 0x0000000f10217220 */ /* 0x008fe20000400000 */
[----:B0-----:R-:W-:-:S04]  /*0600*/  IMAD.WIDE R36, R32, 0x4, R18 ;  /* 0x0000000420247825 */ /* 0x001fc800078e0212 */
[----:B----4-:R-:W-:Y:S01]  /*0610*/  FMUL R10, R10, R9 ;  /* 0x000000090a0a7220 */ /* 0x010fe20000400000 */
[----:B-1----:R-:W-:-:S04]  /*0620*/  IMAD.WIDE R8, R32, 0x4, R12 ;  /* 0x0000000420087825 */ /* 0x002fc800078e020c */
[----:B------:R-:W-:Y:S01]  /*0630*/  FMUL R33, R33, R4 ;  /* 0x0000000421217220 */ /* 0x000fe20000400000 */
[----:B------:R-:W-:Y:S01]  /*0640*/  FMUL R17, R11, R6 ;  /* 0x000000060b117220 */ /* 0x000fe20000400000 */
[----:B------:R-:W-:Y:S02]  /*0650*/  FMUL R16, R10, R5 ;  /* 0x000000050a107220 */ /* 0x000fe40000400000 */
[----:B------:R-:W2:Y:S04]  /*0660*/  LDG.E.EL.128 R4, desc[UR6][R36.64] ;  /* 0x0000000624047981 */ /* 0x000ea8000c2e1d00 */
[----:B------:R-:W2:Y:S01]  /*0670*/  LDG.E.EL.128 R8, desc[UR6][R8.64] ;  /* 0x0000000608087981 */ /* 0x000ea2000c2e1d00 */
[----:B------:R-:W-:-:S04]  /*0680*/  IMAD.WIDE R34, R26, 0x4, R34 ;  /* 0x000000041a227825 */ /* 0x000fc800078e0222 */
[----:B------:R-:W-:-:S04]  /*0690*/  IMAD.WIDE R20, R26, 0x4, R12 ;  /* 0x000000041a147825 */ /* 0x000fc800078e020c */
[----:B------:R-:W-:Y:S02]  /*06a0*/  IMAD.WIDE R18, R26, 0x4, R18 ;  /* 0x000000041a127825 */ /* 0x000fe400078e0212 */
[----:B------:R-:W3:Y:S01]  /*06b0*/  LDG.E.EL.128 R20, desc[UR6][R20.64] ;  /* 0x0000000614147981 */ /* 0x000ee2000c2e1d00 */
[----:B------:R-:W0:Y:S01]  /*06c0*/  S2UR UR5, SR_CgaCtaId ;  /* 0x00000000000579c3 */ /* 0x000e220000008800 */
[----:B--2---:R-:W-:Y:S02]  /*06d0*/  FFMA R7, R7, R14, R11 ;  /* 0x0000000e07077223 */ /* 0x004fe4000000000b */
[----:B------:R-:W2:Y:S01]  /*06e0*/  LDG.E.EL.128 R12, desc[UR6][R34.64] ;  /* 0x00000006220c7981 */ /* 0x000ea2000c2e1d00 */
[----:B------:R-:W-:Y:S01]  /*06f0*/  FFMA R6, R6, R17, R10 ;  /* 0x0000001106067223 */ /* 0x000fe2000000000a */
[----:B------:R-:W-:Y:S02]  /*0700*/  FFMA R5, R5, R16, R9 ;  /* 0x0000001005057223 */ /* 0x000fe40000000009 */
[----:B------:R-:W3:Y:S01]  /*0710*/  LDG.E.EL.128 R16, desc[UR6][R18.64] ;  /* 0x0000000612107981 */ /* 0x000ee2000c2e1d00 */
[----:B------:R-:W-:Y:S01]  /*0720*/  FFMA R33, R4, R33, R8 ;  /* 0x0000002104217223 */ /* 0x000fe20000000008 */
[----:B------:R-:W-:Y:S01]  /*0730*/  IMAD.SHL.U32 R4, R0, 0x100, RZ ;  /* 0x0000010000047824 */ /* 0x000fe200078e00ff */
[----:B------:R-:W-:-:S04]  /*0740*/  UMOV UR4, 0x400 ;  /* 0x0000040000047882 */ /* 0x000fc80000000000 */
[----:B------:R-:W-:Y:S01]  /*0750*/  LOP3.LUT R4, R4, 0x300, RZ, 0xc0, !PT ;  /* 0x0000030004047812 */ /* 0x000fe200078ec0ff */
[----:B0-----:R-:W-:-:S03]  /*0760*/  UPRMT UR4, UR5, 0x654, UR4 ;  /* 0x0000065405047896 */ /* 0x001fc60008000004 */
[C---:B------:R-:W-:Y:S02]  /*0770*/  LOP3.LUT R9, R4.reuse, R3, RZ, 0xfc, !PT ;  /* 0x0000000304097212 */ /* 0x040fe400078efcff */
[----:B------:R-:W-:Y:S02]  /*0780*/  FSETP.GEU.AND P1, PT, R33, RZ, PT ;  /* 0x000000ff2100720b */ /* 0x000fe40003f2e000 */
[----:B------:R-:W-:-:S04]  /*0790*/  LEA.HI R3, R4, R9, RZ, 0x1b ;  /* 0x0000000904037211 */ /* 0x000fc800078fd8ff */
[----:B------:R-:W-:Y:S02]  /*07a0*/  LEA R8, R3, UR4, 0x2 ;  /* 0x0000000403087c11 */ /* 0x000fe4000f8e10ff */
[----:B------:R-:W-:Y:S02]  /*07b0*/  FSEL R3, R33, RZ, P1 ;  /* 0x000000ff21037208 */ /* 0x000fe40000800000 */
[----:B------:R-:W-:-:S04]  /*07c0*/  FSETP.GEU.AND P1, PT, R5, RZ, PT ;  /* 0x000000ff0500720b */ /* 0x000fc80003f2e000 */
[----:B------:R-:W-:Y:S02]  /*07d0*/  FSEL R26, R5, RZ, P1 ;  /* 0x000000ff051a7208 */ /* 0x000fe40000800000 */
[----:B------:R-:W-:-:S04]  /*07e0*/  FSETP.GEU.AND P1, PT, R6, RZ, PT ;  /* 0x000000ff0600720b */ /* 0x000fc80003f2e000 */
[----:B------:R-:W-:Y:S02]  /*07f0*/  FSEL R32, R6, RZ, P1 ;  /* 0x000000ff06207208 */ /* 0x000fe40000800000 */
[----:B------:R-:W-:Y:S01]  /*0800*/  LOP3.LUT R10, R4, 0x20, RZ, 0xfc, !PT ;  /* 0x00000020040a7812 */ /* 0x000fe200078efcff */
[----:B------:R0:W-:Y:S03]  /*0810*/  STS [R8], R3 ;  /* 0x0000000308007388 */ /* 0x0001e60000000800 */
[----:B------:R-:W-:-:S04]  /*0820*/  LEA.HI R10, R10, R9, RZ, 0x1b ;  /* 0x000000090a0a7211 */ /* 0x000fc800078fd8ff */
[----:B------:R-:W-:Y:S02]  /*0830*/  LEA R11, R10, UR4, 0x2 ;  /* 0x000000040a0b7c11 */ /* 0x000fe4000f8e10ff */
[----:B------:R-:W-:-:S03]  /*0840*/  LOP3.LUT R10, R4, 0x40, RZ, 0xfc, !PT ;  /* 0x00000040040a7812 */ /* 0x000fc600078efcff */
[----:B------:R1:W-:Y:S01]  /*0850*/  STS [R11+0x80], R26 ;  /* 0x0000801a0b007388 */ /* 0x0003e20000000800 */
[----:B------:R-:W-:-:S04]  /*0860*/  LEA.HI R10, R10, R9, RZ, 0x1b ;  /* 0x000000090a0a7211 */ /* 0x000fc800078fd8ff */
[----:B------:R-:W-:-:S05]  /*0870*/  LEA R33, R10, UR4, 0x2 ;  /* 0x000000040a217c11 */ /* 0x000fca000f8e10ff */
[----:B------:R-:W-:Y:S01]  /*0880*/  STS [R33+0x100], R32 ;  /* 0x0001002021007388 */ /* 0x000fe20000000800 */
[----:B--2---:R-:W-:-:S04]  /*0890*/  FADD R12, R12, 9.9999997473787516356e-06 ;  /* 0x3727c5ac0c0c7421 */ /* 0x004fc80000000000 */
[----:B------:R-:W2:Y:S02]  /*08a0*/  MUFU.SQRT R5, R12 ;  /* 0x0000000c00057308 */ /* 0x000ea40000002000 */
[C---:B--2---:R-:W-:Y:S02]  /*08b0*/  FSETP.GT.AND P1, PT, R5.reuse, 8.50705917302346158658e+37, PT ;  /* 0x7e8000000500780b */ /* 0x044fe40003f24000 */
[----:B------:R-:W-:Y:S01]  /*08c0*/  FSETP.GEU.AND P2, PT, R5, 1.175494350822287508e-38, PT ;  /* 0x008000000500780b */ /* 0x000fe20003f4e000 */
[----:B------:R-:W-:-:S04]  /*08d0*/  FADD R13, R13, 9.9999997473787516356e-06 ;  /* 0x3727c5ac0d0d7421 */ /* 0x000fc80000000000 */
[----:B0-----:R-:W0:Y:S06]  /*08e0*/  MUFU.SQRT R8, R13 ;  /* 0x0000000d00087308 */ /* 0x001e2c0000002000 */
[----:B------:R-:W-:-:S04]  /*08f0*/  @P1 FMUL R5, R5, 0.25 ;  /* 0x3e80000005051820 */ /* 0x000fc80000400000 */
[----:B------:R-:W-:-:S04]  /*0900*/  @!P2 FMUL R5, R5, 16777216 ;  /* 0x4b8000000505a820 */ /* 0x000fc80000400000 */
[----:B------:R-:W2:Y:S01]  /*0910*/  MUFU.RCP R6, R5 ;  /* 0x0000000500067308 */ /* 0x000ea20000001000 */
[----:B-1----:R-:W-:Y:S01]  /*0920*/  FSEL R11, R27, 1, P1 ;  /* 0x3f8000001b0b7808 */ /* 0x002fe20000800000 */
[----:B------:R-:W-:Y:S01]  /*0930*/  FADD R14, R14, 9.9999997473787516356e-06 ;  /* 0x3727c5ac0e0e7421 */ /* 0x000fe20000000000 */
[----:B------:R-:W-:-:S03]  /*0940*/  FADD R15, R15, 9.9999997473787516356e-06 ;  /* 0x3727c5ac0f0f7421 */ /* 0x000fc60000000000 */
[----:B------:R-:W-:Y:S01]  /*0950*/  @!P2 FMUL R11, R11, 16777216 ;  /* 0x4b8000000b0ba820 */ /* 0x000fe20000400000 */
[C---:B0-----:R-:W-:Y:S01]  /*0960*/  FSETP.GT.AND P1, PT, R8.reuse, 8.50705917302346158658e+37, PT ;  /* 0x7e8000000800780b */ /* 0x041fe20003f24000 */
[----:B------:R-:W0:Y:S01]  /*0970*/  MUFU.SQRT R10, R14 ;  /* 0x0000000e000a7308 */ /* 0x000e220000002000 */
[----:B------:R-:W-:Y:S01]  /*0980*/  FSETP.GEU.AND P2, PT, R8, 1.175494350822287508e-38, PT ;  /* 0x008000000800780b */ /* 0x000fe20003f4e000 */
[----:B--2---:R-:W-:-:S06]  /*0990*/  FMUL R6, R6, R11 ;  /* 0x0000000b06067220 */ /* 0x004fcc0000400000 */
[----:B------:R-:W1:Y:S01]  /*09a0*/  MUFU.SQRT R11, R15 ;  /* 0x0000000f000b7308 */ /* 0x000e620000002000 */
[----:B------:R-:W-:-:S03]  /*09b0*/  FSEL R5, R27, 1, P1 ;  /* 0x3f8000001b057808 */ /* 0x000fc60000800000 */
[----:B------:R-:W-:Y:S02]  /*09c0*/  @P1 FMUL R8, R8, 0.25 ;  /* 0x3e80000008081820 */ /* 0x000fe40000400000 */
[----:B------:R-:W-:Y:S02]  /*09d0*/  @!P2 FMUL R5, R5, 16777216 ;  /* 0x4b8000000505a820 */ /* 0x000fe40000400000 */
[----:B------:R-:W-:Y:S01]  /*09e0*/  @!P2 FMUL R8, R8, 16777216 ;  /* 0x4b8000000808a820 */ /* 0x000fe20000400000 */
[C---:B0-----:R-:W-:Y:S02]  /*09f0*/  FSETP.GT.AND P1, PT, R10.reuse, 8.50705917302346158658e+37, PT ;  /* 0x7e8000000a00780b */ /* 0x041fe40003f24000 */
[----:B------:R-:W-:Y:S02]  /*0a00*/  FSETP.GEU.AND P3, PT, R10, 1.175494350822287508e-38, PT ;  /* 0x008000000a00780b */ /* 0x000fe40003f6e000 */
[C---:B-1----:R-:W-:Y:S01]  /*0a10*/  FSETP.GT.AND P2, PT, R11.reuse, 8.50705917302346158658e+37, PT ;  /* 0x7e8000000b00780b */ /* 0x042fe20003f44000 */
[----:B------:R-:W0:Y:S01]  /*0a20*/  MUFU.RCP R8, R8 ;  /* 0x0000000800087308 */ /* 0x000e220000001000 */
[----:B------:R-:W-:-:S07]  /*0a30*/  FSETP.GEU.AND P4, PT, R11, 1.175494350822287508e-38, PT ;  /* 0x008000000b00780b */ /* 0x000fce0003f8e000 */
[----:B------:R-:W-:Y:S01]  /*0a40*/  @P1 FMUL R10, R10, 0.25 ;  /* 0x3e8000000a0a1820 */ /* 0x000fe20000400000 */
[----:B------:R-:W-:-:S03]  /*0a50*/  FMUL R31, R6, R31 ;  /* 0x0000001f061f7220 */ /* 0x000fc60000400000 */
[----:B------:R-:W-:Y:S01]  /*0a60*/  @!P3 FMUL R10, R10, 16777216 ;  /* 0x4b8000000a0ab820 */ /* 0x000fe20000400000 */
[----:B------:R-:W-:-:S03]  /*0a70*/  @P2 FMUL R11, R11, 0.25 ;  /* 0x3e8000000b0b2820 */ /* 0x000fc60000400000 */
[----:B------:R-:W1:Y:S01]  /*0a80*/  MUFU.RCP R6, R10 ;  /* 0x0000000a00067308 */ /* 0x000e620000001000 */
[----:B------:R-:W-:Y:S01]  /*0a90*/  @!P4 FMUL R11, R11, 16777216 ;  /* 0x4b8000000b0bc820 */ /* 0x000fe20000400000 */
[----:B0-----:R-:W-:-:S06]  /*0aa0*/  FMUL R5, R8, R5 ;  /* 0x0000000508057220 */ /* 0x001fcc0000400000 */
[----:B------:R-:W0:Y:S01]  /*0ab0*/  MUFU.RCP R8, R11 ;  /* 0x0000000b00087308 */ /* 0x000e220000001000 */
[----:B------:R-:W-:Y:S01]  /*0ac0*/  FMUL R30, R5, R30 ;  /* 0x0000001e051e7220 */ /* 0x000fe20000400000 */
[C---:B------:R-:W-:Y:S02]  /*0ad0*/  FSEL R5, R27.reuse, 1, P1 ;  /* 0x3f8000001b057808 */ /* 0x040fe40000800000 */
[----:B------:R-:W-:-:S03]  /*0ae0*/  FSEL R27, R27, 1, P2 ;  /* 0x3f8000001b1b7808 */ /* 0x000fc60001000000 */
[----:B------:R-:W-:Y:S02]  /*0af0*/  @!P3 FMUL R5, R5, 16777216 ;  /* 0x4b8000000505b820 */ /* 0x000fe40000400000 */
[----:B------:R-:W-:Y:S02]  /*0b00*/  @!P4 FMUL R27, R27, 16777216 ;  /* 0x4b8000001b1bc820 */ /* 0x000fe40000400000 */
[----:B-1----:R-:W-:Y:S01]  /*0b10*/  FMUL R6, R6, R5 ;  /* 0x0000000506067220 */ /* 0x002fe20000400000 */
[----:B------:R-:W-:Y:S01]  /*0b20*/  LOP3.LUT R12, R4, 0xa0, RZ, 0xfc, !PT ;  /* 0x000000a0040c7812 */ /* 0x000fe200078efcff */
[----:B------:R-:W-:Y:S02]  /*0b30*/  IMAD.SHL.U32 R13, R0, 0x4, RZ ;  /* 0x00000004000d7824 */ /* 0x000fe400078e00ff */
[----:B0-----:R-:W-:Y:S01]  /*0b40*/  FMUL R5, R8, R27 ;  /* 0x0000001b08057220 */ /* 0x001fe20000400000 */
[----:B------:R-:W-:Y:S01]  /*0b50*/  LOP3.LUT R8, R4, 0x60, RZ, 0xfc, !PT ;  /* 0x0000006004087812 */ /* 0x000fe200078efcff */
[----:B---3--:R-:W-:Y:S01]  /*0b60*/  FFMA R16, R16, R31, R20 ;  /* 0x0000001f10107223 */ /* 0x008fe20000000014 */
[----:B------:R-:W-:-:S02]  /*0b70*/  FMUL R29, R6, R29 ;  /* 0x0000001d061d7220 */ /* 0x000fc40000400000 */
[-C--:B------:R-:W-:Y:S01]  /*0b80*/  LEA.HI R11, R8, R9.reuse, RZ, 0x1b ;  /* 0x00000009080b7211 */ /* 0x080fe200078fd8ff */
[----:B------:R-:W-:Y:S01]  /*0b90*/  FMUL R28, R5, R28 ;  /* 0x0000001c051c7220 */ /* 0x000fe20000400000 */
[----:B------:R-:W-:Y:S02]  /*0ba0*/  LEA.HI R8, R12, R9, RZ, 0x1b ;  /* 0x000000090c087211 */ /* 0x000fe400078fd8ff */
[----:B------:R-:W-:Y:S01]  /*0bb0*/  SHF.R.U32.HI R12, RZ, 0x5, R13 ;  /* 0x00000005ff0c7819 */ /* 0x000fe2000001160d */
[----:B------:R-:W-:Y:S01]  /*0bc0*/  FFMA R17, R17, R30, R21 ;  /* 0x0000001e11117223 */ /* 0x000fe20000000015 */
[----:B------:R-:W-:Y:S01]  /*0bd0*/  LOP3.LUT R10, R4, 0x80, RZ, 0xfc, !PT ;  /* 0x00000080040a7812 */ /* 0x000fe200078efcff */
[----:B------:R-:W-:Y:S01]  /*0be0*/  FFMA R18, R18, R29, R22 ;  /* 0x0000001d12127223 */ /* 0x000fe20000000016 */
[----:B------:R-:W-:Y:S02]  /*0bf0*/  LOP3.LUT R14, R4, 0xc0, RZ, 0xfc, !PT ;  /* 0x000000c0040e7812 */ /* 0x000fe400078efcff */
[----:B------:R-:W-:-:S02]  /*0c00*/  LOP3.LUT R6, R13, 0x1fc, RZ, 0xc0, !PT ;  /* 0x000001fc0d067812 */ /* 0x000fc400078ec0ff */
[----:B------:R-:W-:Y:S01]  /*0c10*/  FSETP.GEU.AND P1, PT, R7, RZ, PT ;  /* 0x000000ff0700720b */ /* 0x000fe20003f2e000 */
[----:B------:R-:W-:Y:S01]  /*0c20*/  FFMA R19, R19, R28, R23 ;  /* 0x0000001c13137223 */ /* 0x000fe20000000017 */
[----:B------:R-:W-:Y:S02]  /*0c30*/  FSETP.GEU.AND P2, PT, R16, RZ, PT ;  /* 0x000000ff1000720b */ /* 0x000fe40003f4e000 */
[----:B------:R-:W-:Y:S02]  /*0c40*/  SGXT.U32 R5, R12, 0x4 ;  /* 0x000000040c05781a */ /* 0x000fe40000000000 */
[----:B------:R-:W-:Y:S02]  /*0c50*/  LOP3.LUT R20, R4, 0xe0, RZ, 0xfc, !PT ;  /* 0x000000e004147812 */ /* 0x000fe400078efcff */
[-C--:B------:R-:W-:Y:S02]  /*0c60*/  LEA.HI R10, R10, R9.reuse, RZ, 0x1b ;  /* 0x000000090a0a7211 */ /* 0x080fe400078fd8ff */
[----:B------:R-:W-:-:S02]  /*0c70*/  LEA.HI R4, R14, R9, RZ, 0x1b ;  /* 0x000000090e047211 */ /* 0x000fc400078fd8ff */
[----:B------:R-:W-:Y:S02]  /*0c80*/  FSEL R12, R7, RZ, P1 ;  /* 0x000000ff070c7208 */ /* 0x000fe40000800000 */
[----:B------:R-:W-:Y:S02]  /*0c90*/  LOP3.LUT R15, R6, 0x200, RZ, 0xfc, !PT ;  /* 0x00000200060f7812 */ /* 0x000fe400078efcff */
[----:B------:R-:W-:Y:S02]  /*0ca0*/  FSEL R14, R16, RZ, P2 ;  /* 0x000000ff100e7208 */ /* 0x000fe40001000000 */
[----:B------:R-:W-:Y:S01]  /*0cb0*/  FSETP.GEU.AND P1, PT, R17, RZ, PT ;  /* 0x000000ff1100720b */ /* 0x000fe20003f2e000 */
[----:B------:R-:W-:Y:S01]  /*0cc0*/  IMAD.IADD R5, R6, 0x1, R5 ;  /* 0x0000000106057824 */ /* 0x000fe200078e0205 */
[----:B------:R-:W-:Y:S02]  /*0cd0*/  FSETP.GEU.AND P2, PT, R18, RZ, PT ;  /* 0x000000ff1200720b */ /* 0x000fe40003f4e000 */
[----:B------:R-:W-:-:S02]  /*0ce0*/  LEA.HI R9, R20, R9, RZ, 0x1b ;  /* 0x0000000914097211 */ /* 0x000fc400078fd8ff */
[----:B------:R-:W-:Y:S02]  /*0cf0*/  LEA R11, R11, UR4, 0x2 ;  /* 0x000000040b0b7c11 */ /* 0x000fe4000f8e10ff */
[----:B------:R-:W-:Y:S02]  /*0d00*/  FSETP.GEU.AND P3, PT, R19, RZ, PT ;  /* 0x000000ff1300720b */ /* 0x000fe40003f6e000 */
[----:B------:R-:W-:Y:S02]  /*0d10*/  LEA R7, R10, UR4, 0x2 ;  /* 0x000000040a077c11 */ /* 0x000fe4000f8e10ff */
[----:B------:R-:W-:Y:S02]  /*0d20*/  LEA.HI R6, R15, R6, RZ, 0x1b ;  /* 0x000000060f067211 */ /* 0x000fe400078fd8ff */
[----:B------:R-:W-:Y:S02]  /*0d30*/  LEA R10, R8, UR4, 0x2 ;  /* 0x00000004080a7c11 */ /* 0x000fe4000f8e10ff */
[----:B------:R-:W-:-:S02]  /*0d40*/  FSEL R15, R17, RZ, P1 ;  /* 0x000000ff110f7208 */ /* 0x000fc40000800000 */
[----:B------:R-:W-:Y:S02]  /*0d50*/  LEA R17, R4, UR4, 0x2 ;  /* 0x0000000404117c11 */ /* 0x000fe4000f8e10ff */
[----:B------:R-:W-:Y:S01]  /*0d60*/  FSEL R18, R18, RZ, P2 ;  /* 0x000000ff12127208 */ /* 0x000fe20001000000 */
[----:B------:R-:W-:Y:S01]  /*0d70*/  STS [R11+0x180], R12 ;  /* 0x0001800c0b007388 */ /* 0x000fe20000000800 */
[----:B------:R-:W-:Y:S02]  /*0d80*/  LEA R16, R9, UR4, 0x2 ;  /* 0x0000000409107c11 */ /* 0x000fe4000f8e10ff */
[----:B------:R-:W-:Y:S01]  /*0d90*/  FSEL R19, R19, RZ, P3 ;  /* 0x000000ff13137208 */ /* 0x000fe20001800000 */
[----:B------:R-:W-:Y:S04]  /*0da0*/  STS [R7+0x200], R14 ;  /* 0x0002000e07007388 */ /* 0x000fe80000000800 */
[----:B------:R-:W-:Y:S04]  /*0db0*/  STS [R10+0x280], R15 ;  /* 0x0002800f0a007388 */ /* 0x000fe80000000800 */
[----:B------:R-:W-:Y:S04]  /*0dc0*/  STS [R17+0x300], R18 ;  /* 0x0003001211007388 */ /* 0x000fe80000000800 */
[----:B------:R0:W-:Y:S01]  /*0dd0*/  STS [R16+0x380], R19 ;  /* 0x0003801310007388 */ /* 0x0001e20000000800 */
[----:B------:R-:W-:Y:S01]  /*0de0*/  LEA R20, R5, UR4, 0x2 ;  /* 0x0000000405147c11 */ /* 0x000fe2000f8e10ff */
[----:B------:R-:W-:Y:S01]  /*0df0*/  BAR.SYNC.DEFER_BLOCKING 0x0 ;  /* 0x0000000000007b1d */ /* 0x000fe20000010000 */
[----:B------:R-:W-:-:S07]  /*0e00*/  LEA R21, R6, UR4, 0x2 ;  /* 0x0000000406157c11 */ /* 0x000fce000f8e10ff */
[----:B0-----:R-:W0:Y:S01]  /*0e10*/  LDC.64 R16, c[0x0][0x238] ;  /* 0x00008e00ff107b82 */ /* 0x001e220000000a00 */
[----:B------:R-:W-:Y:S01]  /*0e20*/  SHF.R.U32.HI R0, RZ, 0x3, R0 ;  /* 0x00000003ff007819 */ /* 0x000fe20000011600 */
[----:B------:R-:W-:Y:S01]  /*0e30*/  ULDC.64 UR4, c[0x0][0x240] ;  /* 0x0000900000047ab9 */ /* 0x000fe20000000a00 */
[----:B------:R-:W-:Y:S04]  /*0e40*/  LDS R4, [R20] ;  /* 0x0000000014047984 */ /* 0x000fe80000000800 */
[----:B------:R-:W-:Y:S04]  /*0e50*/  LDS R5, [R20+0x4] ;  /* 0x0000040014057984 */ /* 0x000fe80000000800 */
[----:B------:R-:W-:Y:S04]  /*0e60*/  LDS R6, [R20+0x8] ;  /* 0x0000080014067984 */ /* 0x000fe80000000800 */
[----:B------:R-:W1:Y:S04]  /*0e70*/  LDS R7, [R20+0xc] ;  /* 0x00000c0014077984 */ /* 0x000e680000000800 */
[----:B------:R-:W-:Y:S04]  /*0e80*/  LDS R8, [R21+0x800] ;  /* 0x0008000015087984 */ /* 0x000fe80000000800 */
[----:B------:R-:W-:Y:S04]  /*0e90*/  LDS R9, [R21+0x804] ;  /* 0x0008040015097984 */ /* 0x000fe80000000800 */
[----:B------:R-:W-:Y:S04]  /*0ea0*/  LDS R10, [R21+0x808] ;  /* 0x00080800150a7984 */ /* 0x000fe80000000800 */
[----:B------:R2:W3:Y:S01]  /*0eb0*/  LDS R11, [R21+0x80c] ;  /* 0x00080c00150b7984 */ /* 0x0004e20000000800 */
[----:B------:R-:W-:-:S02]  /*0ec0*/  SGXT.U32 R0, R0, 0x4 ;  /* 0x000000040000781a */ /* 0x000fc40000000000 */
[----:B------:R-:W-:Y:S02]  /*0ed0*/  FSETP.GTU.AND P4, PT, R12, RZ, PT ;  /* 0x000000ff0c00720b */ /* 0x000fe40003f8c000 */
[----:B------:R-:W-:Y:S02]  /*0ee0*/  FSETP.GTU.AND P3, PT, R32, RZ, PT ;  /* 0x000000ff2000720b */ /* 0x000fe40003f6c000 */
[----:B------:R-:W-:Y:S02]  /*0ef0*/  FSETP.GTU.AND P1, PT, R3, RZ, PT ;  /* 0x000000ff0300720b */ /* 0x000fe40003f2c000 */
[----:B------:R-:W-:Y:S02]  /*0f00*/  LOP3.LUT R13, R24, 0x1c, R13, 0xf8, !PT ;  /* 0x0000001c180d7812 */ /* 0x000fe400078ef80d */
[----:B------:R-:W-:Y:S02]  /*0f10*/  LOP3.LUT R0, R25, R0, RZ, 0xfc, !PT ;  /* 0x0000000019007212 */ /* 0x000fe400078efcff */
[----:B------:R-:W-:-:S02]  /*0f20*/  FSETP.GTU.AND P2, PT, R26, RZ, PT ;  /* 0x000000ff1a00720b */ /* 0x000fc40003f4c000 */
[----:B------:R-:W-:Y:S02]  /*0f30*/  SEL R3, RZ, 0x1, P4 ;  /* 0x00000001ff037807 */ /* 0x000fe40002000000 */
[----:B------:R-:W-:Y:S02]  /*0f40*/  SEL R12, RZ, 0x1, P3 ;  /* 0x00000001ff0c7807 */ /* 0x000fe40001800000 */
[----:B--2---:R-:W-:Y:S02]  /*0f50*/  SEL R21, RZ, 0x1, P1 ;  /* 0x00000001ff157807 */ /* 0x004fe40000800000 */
[----:B------:R-:W-:Y:S02]  /*0f60*/  SEL R20, RZ, 0x1, P2 ;  /* 0x00000001ff147807 */ /* 0x000fe40001000000 */
[----:B------:R-:W-:Y:S01]  /*0f70*/  ISETP.GE.AND P1, PT, R13, 0x100, PT ;  /* 0x000001000d00780c */ /* 0x000fe20003f26270 */
[----:B------:R-:W-:Y:S01]  /*0f80*/  IMAD R13, R0, 0x100, R13 ;  /* 0x00000100000d7824 */ /* 0x000fe200078e020d */
[----:B------:R-:W-:-:S02]  /*0f90*/  FSETP.GTU.AND P5, PT, R19, RZ, PT ;  /* 0x000000ff1300720b */ /* 0x000fc40003fac000 */
[----:B------:R-:W-:Y:S02]  /*0fa0*/  FSETP.GTU.AND P4, PT, R18, RZ, PT ;  /* 0x000000ff1200720b */ /* 0x000fe40003f8c000 */
[----:B------:R-:W-:Y:S02]  /*0fb0*/  PRMT R0, R12, 0x3340, R3 ;  /* 0x000033400c007816 */ /* 0x000fe40000000003 */
[----:B------:R-:W-:Y:S01]  /*0fc0*/  PRMT R3, R21, 0x3340, R20 ;  /* 0x0000334015037816 */ /* 0x000fe20000000014 */
[----:B------:R-:W-:Y:S01]  /*0fd0*/  VIADD R21, R13, 0x1000 ;  /* 0x000010000d157836 */ /* 0x000fe20000000000 */
[----:B------:R-:W-:Y:S02]  /*0fe0*/  FSETP.GTU.AND P2, PT, R14, RZ, PT ;  /* 0x000000ff0e00720b */ /* 0x000fe40003f4c000 */
[----:B------:R-:W-:Y:S02]  /*0ff0*/  FSETP.GTU.AND P3, PT, R15, RZ, PT ;  /* 0x000000ff0f00720b */ /* 0x000fe40003f6c000 */
[----:B------:R-:W-:-:S02]  /*1000*/  SEL R14, RZ, 0x1, P5 ;  /* 0x00000001ff0e7807 */ /* 0x000fc40002800000 */
[----:B------:R-:W-:Y:S01]  /*1010*/  SEL R15, RZ, 0x1, P4 ;  /* 0x00000001ff0f7807 */ /* 0x000fe20002000000 */
[--C-:B0-----:R-:W-:Y:S01]  /*1020*/  IMAD.WIDE R12, R13, 0x4, R16.reuse ;  /* 0x000000040d0c7825 */ /* 0x101fe200078e0210 */
[----:B------:R-:W-:Y:S02]  /*1030*/  SEL R19, RZ, 0x1, P3 ;  /* 0x00000001ff137807 */ /* 0x000fe40001800000 */
[----:B------:R-:W-:Y:S01]  /*1040*/  SEL R20, RZ, 0x1, P2 ;  /* 0x00000001ff147807 */ /* 0x000fe20001000000 */
[----:B------:R-:W-:Y:S01]  /*1050*/  IMAD.WIDE R16, R21, 0x4, R16 ;  /* 0x0000000415107825 */ /* 0x000fe200078e0210 */
[----:B------:R-:W-:Y:S02]  /*1060*/  PRMT R18, R15, 0x3340, R14 ;  /* 0x000033400f127816 */ /* 0x000fe4000000000e */
[----:B------:R-:W-:Y:S01]  /*1070*/  IADD3 R14, P2, R2, UR4, RZ ;  /* 0x00000004020e7c10 */ /* 0x000fe2000ff5e0ff */
[----:B-1----:R0:W-:Y:S01]  /*1080*/  @!P1 STG.E.128 desc[UR6][R12.64], R4 ;  /* 0x000000040c009986 */ /* 0x0021e2000c101d06 */
[----:B------:R-:W-:-:S02]  /*1090*/  PRMT R19, R20, 0x3340, R19 ;  /* 0x0000334014137816 */ /* 0x000fc40000000013 */
[----:B------:R-:W-:Y:S01]  /*10a0*/  LEA.HI.X.SX32 R15, R2, UR5, 0x1, P2 ;  /* 0x00000005020f7c11 */ /* 0x000fe200090f0eff */
[----:B---3--:R0:W-:Y:S01]  /*10b0*/  @!P1 STG.E.128 desc[UR6][R16.64], R8 ;  /* 0x0000000810009986 */ /* 0x0081e2000c101d06 */
[----:B------:R-:W-:Y:S02]  /*10c0*/  PRMT R2, R3, 0x5410, R0 ;  /* 0x0000541003027816 */ /* 0x000fe40000000000 */
[----:B------:R-:W-:Y:S01]  /*10d0*/  PRMT R3, R19, 0x5410, R18 ;  /* 0x0000541013037816 */ /* 0x000fe20000000012 */
[----:B0-----:R-:W-:Y:S06]  /*10e0*/  @P0 EXIT ;  /* 0x000000000000094d */ /* 0x001fec0003800000 */
[----:B------:R-:W-:Y:S01]  /*10f0*/  STG.E.64 desc[UR6][R14.64], R2 ;  /* 0x000000020e007986 */ /* 0x000fe2000c101b06 */
[----:B------:R-:W-:Y:S05]  /*1100*/  EXIT ;  /* 0x000000000000794d */ /* 0x000fea0003800000 */
.L_x_0:
[----:B------:R-:W-:-:S00]  /*1110*/  BRA `(.L_x_0) ;  /* 0xfffffffc00fc7947 */ /* 0x000fc0000383ffff */
[----:B------:R-:W-:-:S00]  /*1120*/  NOP ;  /* 0x0000000000007918 */ /* 0x000fc00000000000 */
        /* <DEDUP_REMOVED lines=13> */
.L_x_1:


//--------------------- .nv.global.init           --------------------------
	.section	.nv.global.init,"aw",@progbits
.nv.global.init:
	.type		_$_str,@object
	.size		_$_str,(_$_str_$_2 - _$_str)
_$_str:
        /*0000*/ 	.byte	0x5f, 0x5f, 0x43, 0x55, 0x44, 0x41, 0x5f, 0x46, 0x54, 0x5a, 0x00
	.type		_$_str_$_2,@object
	.size		_$_str_$_2,(.L_1 - _$_str_$_2)
_$_str_$_2:
        /*000b*/ 	.byte	0x5f, 0x5f, 0x43, 0x55, 0x44, 0x41, 0x5f, 0x50, 0x52, 0x45, 0x43, 0x5f, 0x53, 0x51, 0x52, 0x54
        /*001b*/ 	.byte	0x00
.L_1:


//--------------------- .nv.shared.triton_poi_fused__native_batch_norm_legit_no_training_relu_threshold_backward_18 --------------------------
	.section	.nv.shared.triton_poi_fused__native_batch_norm_legit_no_training_relu_threshold_backward_18,"aw",@nobits
	.sectionflags	@""
	.align	16
	.zero		1024


//--------------------- .nv.constant0.triton_poi_fused__native_batch_norm_legit_no_training_relu_threshold_backward_18 --------------------------
	.section	.nv.constant0.triton_poi_fused__native_batch_norm_legit_no_training_relu_threshold_backward_18,"a",@progbits
	.sectionflags	@""
	.align	4
.nv.constant0.triton_poi_fused__native_batch_norm_legit_no_training_relu_threshold_backward_18:
	.zero		592
